//
// Generated by NVIDIA NVVM Compiler
//
// Compiler Build ID: CL-36424714
// Cuda compilation tools, release 13.0, V13.0.88
// Based on NVVM 20.0.0
//

.version 9.0
.target sm_100
.address_size 64

	// .globl	_Z6kernelPhPjjj

.visible .entry _Z6kernelPhPjjj(
	.param .u64 .ptr .align 1 _Z6kernelPhPjjj_param_0,
	.param .u64 .ptr .align 1 _Z6kernelPhPjjj_param_1,
	.param .u32 _Z6kernelPhPjjj_param_2,
	.param .u32 _Z6kernelPhPjjj_param_3
)
{
	.reg .b32 	%r<20>;
	.reg .b32 	%f<9>;
	.reg .b64 	%rd<9>;

	ld.param.u64 	%rd1, [_Z6kernelPhPjjj_param_0];
	ld.param.u64 	%rd2, [_Z6kernelPhPjjj_param_1];
	ld.param.u32 	%r1, [_Z6kernelPhPjjj_param_2];
	ld.param.u32 	%r2, [_Z6kernelPhPjjj_param_3];
	cvta.to.global.u64 	%rd3, %rd2;
	cvta.to.global.u64 	%rd4, %rd1;
	mov.u32 	%r3, %ctaid.x;
	shl.b32 	%r4, %r3, 4;
	mov.u32 	%r5, %tid.x;
	add.s32 	%r6, %r4, %r5;
	mov.u32 	%r7, %ctaid.y;
	mov.u32 	%r8, %tid.y;
	shl.b32 	%r9, %r7, 8;
	shl.b32 	%r10, %r8, 4;
	add.s32 	%r11, %r9, %r10;
	mov.u32 	%r12, %nctaid.x;
	mad.lo.s32 	%r13, %r11, %r12, %r6;
	cvt.s64.s32 	%rd5, %r13;
	add.s64 	%rd6, %rd4, %rd5;
	ld.global.u8 	%r14, [%rd6];
	mul.wide.u32 	%rd7, %r14, 4;
	add.s64 	%rd8, %rd3, %rd7;
	ld.global.u32 	%r15, [%rd8];
	sub.s32 	%r16, %r15, %r2;
	cvt.rn.f32.u32 	%f1, %r16;
	shr.u32 	%r17, %r1, 2;
	sub.s32 	%r18, %r17, %r2;
	cvt.rn.f32.u32 	%f2, %r18;
	div.rn.f32 	%f3, %f1, %f2;
	mul.f32 	%f4, %f3, 0f437F0000;
	mov.f32 	%f5, 0f3F000000;
	copysign.f32 	%f6, %f4, %f5;
	add.rz.f32 	%f7, %f4, %f6;
	cvt.rzi.f32.f32 	%f8, %f7;
	cvt.rzi.u32.f32 	%r19, %f8;
	st.global.u8 	[%rd6], %r19;
	ret;

}
	// .globl	_Z13get_histogramPhPj
.visible .entry _Z13get_histogramPhPj(
	.param .u64 .ptr .align 1 _Z13get_histogramPhPj_param_0,
	.param .u64 .ptr .align 1 _Z13get_histogramPhPj_param_1
)
{
	.reg .pred 	%p<3>;
	.reg .b32 	%r<16>;
	.reg .b64 	%rd<9>;

	ld.param.u64 	%rd1, [_Z13get_histogramPhPj_param_0];
	ld.param.u64 	%rd2, [_Z13get_histogramPhPj_param_1];
	mov.u32 	%r1, %tid.x;
	mov.u32 	%r2, %tid.y;
	and.b32  	%r3, %r2, %r1;
	and.b32  	%r4, %r3, 1;
	setp.eq.b32 	%p1, %r4, 1;
	not.pred 	%p2, %p1;
	@%p2 bra 	$L__BB1_2;
	cvta.to.global.u64 	%rd3, %rd1;
	cvta.to.global.u64 	%rd4, %rd2;
	mov.u32 	%r5, %ctaid.y;
	shl.b32 	%r6, %r5, 8;
	shl.b32 	%r7, %r2, 4;
	add.s32 	%r8, %r6, %r7;
	mov.u32 	%r9, %nctaid.x;
	mov.u32 	%r10, %ctaid.x;
	shl.b32 	%r11, %r10, 4;
	add.s32 	%r12, %r11, %r1;
	mad.lo.s32 	%r13, %r8, %r9, %r12;
	cvt.s64.s32 	%rd5, %r13;
	add.s64 	%rd6, %rd3, %rd5;
	ld.global.u8 	%r14, [%rd6];
	mul.wide.u32 	%rd7, %r14, 4;
	add.s64 	%rd8, %rd4, %rd7;
	atom.global.add.u32 	%r15, [%rd8], 1;
$L__BB1_2:
	ret;

}
	// .globl	_Z7get_cdfPjS_i
.visible .entry _Z7get_cdfPjS_i(
	.param .u64 .ptr .align 1 _Z7get_cdfPjS_i_param_0,
	.param .u64 .ptr .align 1 _Z7get_cdfPjS_i_param_1,
	.param .u32 _Z7get_cdfPjS_i_param_2
)
{
	.reg .pred 	%p<10>;
	.reg .b32 	%r<108>;
	.reg .b64 	%rd<20>;

	ld.param.u64 	%rd9, [_Z7get_cdfPjS_i_param_0];
	ld.param.u64 	%rd8, [_Z7get_cdfPjS_i_param_1];
	ld.param.u32 	%r31, [_Z7get_cdfPjS_i_param_2];
	cvta.to.global.u64 	%rd1, %rd9;
	mov.u32 	%r32, %ntid.x;
	mov.u32 	%r33, %ctaid.x;
	mov.u32 	%r34, %tid.x;
	mad.lo.s32 	%r1, %r32, %r33, %r34;
	setp.ge.u32 	%p1, %r1, %r31;
	@%p1 bra 	$L__BB2_14;
	add.s32 	%r2, %r1, 1;
	and.b32  	%r3, %r2, 15;
	setp.lt.u32 	%p2, %r1, 15;
	mov.b32 	%r100, 0;
	mov.u32 	%r107, %r100;
	@%p2 bra 	$L__BB2_4;
	and.b32  	%r100, %r2, -16;
	neg.s32 	%r94, %r100;
	add.s64 	%rd18, %rd1, 32;
	mov.b32 	%r107, 0;
$L__BB2_3:
	.pragma "nounroll";
	ld.global.u32 	%r38, [%rd18+-32];
	add.s32 	%r39, %r38, %r107;
	ld.global.u32 	%r40, [%rd18+-28];
	add.s32 	%r41, %r40, %r39;
	ld.global.u32 	%r42, [%rd18+-24];
	add.s32 	%r43, %r42, %r41;
	ld.global.u32 	%r44, [%rd18+-20];
	add.s32 	%r45, %r44, %r43;
	ld.global.u32 	%r46, [%rd18+-16];
	add.s32 	%r47, %r46, %r45;
	ld.global.u32 	%r48, [%rd18+-12];
	add.s32 	%r49, %r48, %r47;
	ld.global.u32 	%r50, [%rd18+-8];
	add.s32 	%r51, %r50, %r49;
	ld.global.u32 	%r52, [%rd18+-4];
	add.s32 	%r53, %r52, %r51;
	ld.global.u32 	%r54, [%rd18];
	add.s32 	%r55, %r54, %r53;
	ld.global.u32 	%r56, [%rd18+4];
	add.s32 	%r57, %r56, %r55;
	ld.global.u32 	%r58, [%rd18+8];
	add.s32 	%r59, %r58, %r57;
	ld.global.u32 	%r60, [%rd18+12];
	add.s32 	%r61, %r60, %r59;
	ld.global.u32 	%r62, [%rd18+16];
	add.s32 	%r63, %r62, %r61;
	ld.global.u32 	%r64, [%rd18+20];
	add.s32 	%r65, %r64, %r63;
	ld.global.u32 	%r66, [%rd18+24];
	add.s32 	%r67, %r66, %r65;
	ld.global.u32 	%r68, [%rd18+28];
	add.s32 	%r107, %r68, %r67;
	add.s32 	%r94, %r94, 16;
	add.s64 	%rd18, %rd18, 64;
	setp.ne.s32 	%p3, %r94, 0;
	@%p3 bra 	$L__BB2_3;
$L__BB2_4:
	setp.eq.s32 	%p4, %r3, 0;
	@%p4 bra 	$L__BB2_13;
	and.b32  	%r13, %r2, 7;
	setp.lt.u32 	%p5, %r3, 8;
	@%p5 bra 	$L__BB2_7;
	mul.wide.u32 	%rd10, %r100, 4;
	add.s64 	%rd11, %rd1, %rd10;
	ld.global.u32 	%r70, [%rd11];
	add.s32 	%r71, %r70, %r107;
	ld.global.u32 	%r72, [%rd11+4];
	add.s32 	%r73, %r72, %r71;
	ld.global.u32 	%r74, [%rd11+8];
	add.s32 	%r75, %r74, %r73;
	ld.global.u32 	%r76, [%rd11+12];
	add.s32 	%r77, %r76, %r75;
	ld.global.u32 	%r78, [%rd11+16];
	add.s32 	%r79, %r78, %r77;
	ld.global.u32 	%r80, [%rd11+20];
	add.s32 	%r81, %r80, %r79;
	ld.global.u32 	%r82, [%rd11+24];
	add.s32 	%r83, %r82, %r81;
	ld.global.u32 	%r84, [%rd11+28];
	add.s32 	%r107, %r84, %r83;
	add.s32 	%r100, %r100, 8;
$L__BB2_7:
	setp.eq.s32 	%p6, %r13, 0;
	@%p6 bra 	$L__BB2_13;
	and.b32  	%r19, %r2, 3;
	setp.lt.u32 	%p7, %r13, 4;
	@%p7 bra 	$L__BB2_10;
	mul.wide.u32 	%rd12, %r100, 4;
	add.s64 	%rd13, %rd1, %rd12;
	ld.global.u32 	%r86, [%rd13];
	add.s32 	%r87, %r86, %r107;
	ld.global.u32 	%r88, [%rd13+4];
	add.s32 	%r89, %r88, %r87;
	ld.global.u32 	%r90, [%rd13+8];
	add.s32 	%r91, %r90, %r89;
	ld.global.u32 	%r92, [%rd13+12];
	add.s32 	%r107, %r92, %r91;
	add.s32 	%r100, %r100, 4;
$L__BB2_10:
	setp.eq.s32 	%p8, %r19, 0;
	@%p8 bra 	$L__BB2_13;
	mul.wide.u32 	%rd14, %r100, 4;
	add.s64 	%rd19, %rd1, %rd14;
	neg.s32 	%r105, %r19;
$L__BB2_12:
	.pragma "nounroll";
	ld.global.u32 	%r93, [%rd19];
	add.s32 	%r107, %r93, %r107;
	add.s64 	%rd19, %rd19, 4;
	add.s32 	%r105, %r105, 1;
	setp.ne.s32 	%p9, %r105, 0;
	@%p9 bra 	$L__BB2_12;
$L__BB2_13:
	cvta.to.global.u64 	%rd15, %rd8;
	mul.wide.u32 	%rd16, %r1, 4;
	add.s64 	%rd17, %rd15, %rd16;
	st.global.u32 	[%rd17], %r107;
$L__BB2_14:
	ret;

}
	// .globl	_Z13kernel_warmupPhS_
.visible .entry _Z13kernel_warmupPhS_(
	.param .u64 .ptr .align 1 _Z13kernel_warmupPhS__param_0,
	.param .u64 .ptr .align 1 _Z13kernel_warmupPhS__param_1
)
{
	.reg .b32 	%r<18>;
	.reg .b64 	%rd<5>;

	ld.param.u64 	%rd1, [_Z13kernel_warmupPhS__param_1];
	cvta.to.global.u64 	%rd2, %rd1;
	mov.u32 	%r1, %ctaid.x;
	shl.b32 	%r2, %r1, 4;
	mov.u32 	%r3, %tid.x;
	add.s32 	%r4, %r2, %r3;
	mov.u32 	%r5, %ctaid.y;
	mov.u32 	%r6, %tid.y;
	shl.b32 	%r7, %r5, 8;
	shl.b32 	%r8, %r6, 4;
	add.s32 	%r9, %r7, %r8;
	mov.u32 	%r10, %nctaid.x;
	mad.lo.s32 	%r11, %r9, %r10, %r4;
	mul.hi.s32 	%r12, %r4, -2139062143;
	add.s32 	%r13, %r12, %r4;
	shr.u32 	%r14, %r13, 31;
	shr.u32 	%r15, %r13, 7;
	add.s32 	%r16, %r15, %r14;
	add.s32 	%r17, %r4, %r16;
	cvt.s64.s32 	%rd3, %r11;
	add.s64 	%rd4, %rd2, %rd3;
	st.global.u8 	[%rd4], %r17;
	ret;

}


// ===== COMPILED SASS (sm_100) =====

	.target	sm_100

	.elftype	@"ET_EXEC"


//--------------------- .note.nv.tkinfo           --------------------------
	.section	.note.nv.tkinfo,"",@"SHT_NOTE"
	.sectionflags	@"SHF_NOTE_NV_TKINFO"
	.tkinfo
        /*0018*/ 	.word	0x00000002
        /*0030*/ 	.string	""
        /*0030*/ 	.string	"ptxas"
        /*0030*/ 	.string	"Cuda compilation tools, release 13.0, V13.0.88"
        /*0030*/ 	.string	"Build cuda_13.0.r13.0/compiler.36424714_0"
        /*0030*/ 	.string	"-arch sm_100 -m 64 "



//--------------------- .note.nv.cuinfo           --------------------------
	.section	.note.nv.cuinfo,"",@"SHT_NOTE"
	.sectionflags	@"SHF_NOTE_NV_CUINFO"
        /*0018*/ 	.short	0x0002
        /*001a*/ 	.short	0x0064
        /*001c*/ 	.short	0x0082
	.zero		2


//--------------------- .nv.info                  --------------------------
	.section	.nv.info,"",@"SHT_CUDA_INFO"
	.align	4


	//----- nvinfo : EIATTR_REGCOUNT
	.align		4
        /*0000*/ 	.byte	0x04, 0x2f
        /*0002*/ 	.short	(.L_1 - .L_0)
	.align		4
.L_0:
        /*0004*/ 	.word	index@(_Z6kernelPhPjjj)
        /*0008*/ 	.word	0x00000010


	//----- nvinfo : EIATTR_FRAME_SIZE
	.align		4
.L_1:
        /*000c*/ 	.byte	0x04, 0x11
        /*000e*/ 	.short	(.L_3 - .L_2)
	.align		4
.L_2:
        /*0010*/ 	.word	index@($__internal_0_$__cuda_sm3x_div_rn_noftz_f32_slowpath)
        /*0014*/ 	.word	0x00000000


	//----- nvinfo : EIATTR_FRAME_SIZE
	.align		4
.L_3:
        /*0018*/ 	.byte	0x04, 0x11
        /*001a*/ 	.short	(.L_5 - .L_4)
	.align		4
.L_4:
        /*001c*/ 	.word	index@(_Z6kernelPhPjjj)
        /*0020*/ 	.word	0x00000000


	//----- nvinfo : EIATTR_REGCOUNT
	.align		4
.L_5:
        /*0024*/ 	.byte	0x04, 0x2f
        /*0026*/ 	.short	(.L_7 - .L_6)
	.align		4
.L_6:
        /*0028*/ 	.word	index@(_Z13get_histogramPhPj)
        /*002c*/ 	.word	0x0000000a


	//----- nvinfo : EIATTR_FRAME_SIZE
	.align		4
.L_7:
        /*0030*/ 	.byte	0x04, 0x11
        /*0032*/ 	.short	(.L_9 - .L_8)
	.align		4
.L_8:
        /*0034*/ 	.word	index@(_Z13get_histogramPhPj)
        /*0038*/ 	.word	0x00000000


	//----- nvinfo : EIATTR_REGCOUNT
	.align		4
.L_9:
        /*003c*/ 	.byte	0x04, 0x2f
        /*003e*/ 	.short	(.L_11 - .L_10)
	.align		4
.L_10:
        /*0040*/ 	.word	index@(_Z7get_cdfPjS_i)
        /*0044*/ 	.word	0x0000001b


	//----- nvinfo : EIATTR_FRAME_SIZE
	.align		4
.L_11:
        /*0048*/ 	.byte	0x04, 0x11
        /*004a*/ 	.short	(.L_13 - .L_12)
	.align		4
.L_12:
        /*004c*/ 	.word	index@(_Z7get_cdfPjS_i)
        /*0050*/ 	.word	0x00000000


	//----- nvinfo : EIATTR_REGCOUNT
	.align		4
.L_13:
        /*0054*/ 	.byte	0x04, 0x2f
        /*0056*/ 	.short	(.L_15 - .L_14)
	.align		4
.L_14:
        /*0058*/ 	.word	index@(_Z13kernel_warmupPhS_)
        /*005c*/ 	.word	0x0000000a


	//----- nvinfo : EIATTR_FRAME_SIZE
	.align		4
.L_15:
        /*0060*/ 	.byte	0x04, 0x11
        /*0062*/ 	.short	(.L_17 - .L_16)
	.align		4
.L_16:
        /*0064*/ 	.word	index@(_Z13kernel_warmupPhS_)
        /*0068*/ 	.word	0x00000000


	//----- nvinfo : EIATTR_MIN_STACK_SIZE
	.align		4
.L_17:
        /*006c*/ 	.byte	0x04, 0x12
        /*006e*/ 	.short	(.L_19 - .L_18)
	.align		4
.L_18:
        /*0070*/ 	.word	index@(_Z13kernel_warmupPhS_)
        /*0074*/ 	.word	0x00000000


	//----- nvinfo : EIATTR_MIN_STACK_SIZE
	.align		4
.L_19:
        /*0078*/ 	.byte	0x04, 0x12
        /*007a*/ 	.short	(.L_21 - .L_20)
	.align		4
.L_20:
        /*007c*/ 	.word	index@(_Z7get_cdfPjS_i)
        /*0080*/ 	.word	0x00000000


	//----- nvinfo : EIATTR_MIN_STACK_SIZE
	.align		4
.L_21:
        /*0084*/ 	.byte	0x04, 0x12
        /*0086*/ 	.short	(.L_23 - .L_22)
	.align		4
.L_22:
        /*0088*/ 	.word	index@(_Z13get_histogramPhPj)
        /*008c*/ 	.word	0x00000000


	//----- nvinfo : EIATTR_MIN_STACK_SIZE
	.align		4
.L_23:
        /*0090*/ 	.byte	0x04, 0x12
        /*0092*/ 	.short	(.L_25 - .L_24)
	.align		4
.L_24:
        /*0094*/ 	.word	index@(_Z6kernelPhPjjj)
        /*0098*/ 	.word	0x00000000
.L_25:


//--------------------- .nv.compat                --------------------------
	.section	.nv.compat,"",@"SHT_CUDA_COMPAT_INFO"
	.align	4
        /*0000*/ 	.byte	0x02, 0x09, 0x00, 0x00, 0x02, 0x02, 0x01, 0x00, 0x02, 0x05, 0x05, 0x00, 0x03, 0x07, 0x01, 0x01
        /*0010*/ 	.byte	0x02, 0x03, 0x00, 0x00, 0x02, 0x06, 0x01, 0x00, 0x04, 0x0b, 0x08, 0x00, 0x01, 0x00, 0x00, 0x00
        /*0020*/ 	.byte	0x00, 0x00, 0x00, 0x00


//--------------------- .nv.info._Z13kernel_warmupPhS_ --------------------------
	.section	.nv.info._Z13kernel_warmupPhS_,"",@"SHT_CUDA_INFO"
	.sectionflags	@""
	.align	4


	//----- nvinfo : EIATTR_CUDA_API_VERSION
	.align		4
        /*0000*/ 	.byte	0x04, 0x37
        /*0002*/ 	.short	(.L_27 - .L_26)
.L_26:
        /*0004*/ 	.word	0x00000082


	//----- nvinfo : EIATTR_KPARAM_INFO
	.align		4
.L_27:
        /*0008*/ 	.byte	0x04, 0x17
        /*000a*/ 	.short	(.L_29 - .L_28)
.L_28:
        /*000c*/ 	.word	0x00000000
        /*0010*/ 	.short	0x0001
        /*0012*/ 	.short	0x0008
        /*0014*/ 	.byte	0x00, 0xf5, 0x21, 0x00


	//----- nvinfo : EIATTR_KPARAM_INFO
	.align		4
.L_29:
        /*0018*/ 	.byte	0x04, 0x17
        /*001a*/ 	.short	(.L_31 - .L_30)
.L_30:
        /*001c*/ 	.word	0x00000000
        /*0020*/ 	.short	0x0000
        /*0022*/ 	.short	0x0000
        /*0024*/ 	.byte	0x00, 0xf5, 0x21, 0x00


	//----- nvinfo : EIATTR_SPARSE_MMA_MASK
	.align		4
.L_31:
        /*0028*/ 	.byte	0x03, 0x50
        /*002a*/ 	.short	0x0000


	//----- nvinfo : EIATTR_MAXREG_COUNT
	.align		4
        /*002c*/ 	.byte	0x03, 0x1b
        /*002e*/ 	.short	0x00ff


	//----- nvinfo : EIATTR_MERCURY_ISA_VERSION
	.align		4
        /*0030*/ 	.byte	0x03, 0x5f
        /*0032*/ 	.short	0x0101


	//----- nvinfo : EIATTR_VRC_CTA_INIT_COUNT
	.align		4
        /*0034*/ 	.byte	0x02, 0x4a
	.zero		1
	.zero		1


	//----- nvinfo : EIATTR_EXIT_INSTR_OFFSETS
	.align		4
        /*0038*/ 	.byte	0x04, 0x1c
        /*003a*/ 	.short	(.L_33 - .L_32)


	//   ....[0]....
.L_32:
        /*003c*/ 	.word	0x00000140


	//----- nvinfo : EIATTR_CBANK_PARAM_SIZE
	.align		4
.L_33:
        /*0040*/ 	.byte	0x03, 0x19
        /*0042*/ 	.short	0x0010


	//----- nvinfo : EIATTR_PARAM_CBANK
	.align		4
        /*0044*/ 	.byte	0x04, 0x0a
        /*0046*/ 	.short	(.L_35 - .L_34)
	.align		4
.L_34:
        /*0048*/ 	.word	index@(.nv.constant0._Z13kernel_warmupPhS_)
        /*004c*/ 	.short	0x0380
        /*004e*/ 	.short	0x0010


	//----- nvinfo : EIATTR_SW_WAR
	.align		4
.L_35:
        /*0050*/ 	.byte	0x04, 0x36
        /*0052*/ 	.short	(.L_37 - .L_36)
.L_36:
        /*0054*/ 	.word	0x00000008
.L_37:


//--------------------- .nv.info._Z7get_cdfPjS_i  --------------------------
	.section	.nv.info._Z7get_cdfPjS_i,"",@"SHT_CUDA_INFO"
	.sectionflags	@""
	.align	4


	//----- nvinfo : EIATTR_CUDA_API_VERSION
	.align		4
        /*0000*/ 	.byte	0x04, 0x37
        /*0002*/ 	.short	(.L_39 - .L_38)
.L_38:
        /*0004*/ 	.word	0x00000082


	//----- nvinfo : EIATTR_KPARAM_INFO
	.align		4
.L_39:
        /*0008*/ 	.byte	0x04, 0x17
        /*000a*/ 	.short	(.L_41 - .L_40)
.L_40:
        /*000c*/ 	.word	0x00000000
        /*0010*/ 	.short	0x0002
        /*0012*/ 	.short	0x0010
        /*0014*/ 	.byte	0x00, 0xf0, 0x11, 0x00


	//----- nvinfo : EIATTR_KPARAM_INFO
	.align		4
.L_41:
        /*0018*/ 	.byte	0x04, 0x17
        /*001a*/ 	.short	(.L_43 - .L_42)
.L_42:
        /*001c*/ 	.word	0x00000000
        /*0020*/ 	.short	0x0001
        /*0022*/ 	.short	0x0008
        /*0024*/ 	.byte	0x00, 0xf5, 0x21, 0x00


	//----- nvinfo : EIATTR_KPARAM_INFO
	.align		4
.L_43:
        /*0028*/ 	.byte	0x04, 0x17
        /*002a*/ 	.short	(.L_45 - .L_44)
.L_44:
        /*002c*/ 	.word	0x00000000
        /*0030*/ 	.short	0x0000
        /*0032*/ 	.short	0x0000
        /*0034*/ 	.byte	0x00, 0xf5, 0x21, 0x00


	//----- nvinfo : EIATTR_SPARSE_MMA_MASK
	.align		4
.L_45:
        /*0038*/ 	.byte	0x03, 0x50
        /*003a*/ 	.short	0x0000


	//----- nvinfo : EIATTR_MAXREG_COUNT
	.align		4
        /*003c*/ 	.byte	0x03, 0x1b
        /*003e*/ 	.short	0x00ff


	//----- nvinfo : EIATTR_MERCURY_ISA_VERSION
	.align		4
        /*0040*/ 	.byte	0x03, 0x5f
        /*0042*/ 	.short	0x0101


	//----- nvinfo : EIATTR_VRC_CTA_INIT_COUNT
	.align		4
        /*0044*/ 	.byte	0x02, 0x4a
	.zero		1
	.zero		1


	//----- nvinfo : EIATTR_EXIT_INSTR_OFFSETS
	.align		4
        /*0048*/ 	.byte	0x04, 0x1c
        /*004a*/ 	.short	(.L_47 - .L_46)


	//   ....[0]....
.L_46:
        /*004c*/ 	.word	0x00000070


	//   ....[1]....
        /*0050*/ 	.word	0x000006e0


	//----- nvinfo : EIATTR_CRS_STACK_SIZE
	.align		4
.L_47:
        /*0054*/ 	.byte	0x04, 0x1e
        /*0056*/ 	.short	(.L_49 - .L_48)
.L_48:
        /*0058*/ 	.word	0x00000000


	//----- nvinfo : EIATTR_CBANK_PARAM_SIZE
	.align		4
.L_49:
        /*005c*/ 	.byte	0x03, 0x19
        /*005e*/ 	.short	0x0014


	//----- nvinfo : EIATTR_PARAM_CBANK
	.align		4
        /*0060*/ 	.byte	0x04, 0x0a
        /*0062*/ 	.short	(.L_51 - .L_50)
	.align		4
.L_50:
        /*0064*/ 	.word	index@(.nv.constant0._Z7get_cdfPjS_i)
        /*0068*/ 	.short	0x0380
        /*006a*/ 	.short	0x0014


	//----- nvinfo : EIATTR_SW_WAR
	.align		4
.L_51:
        /*006c*/ 	.byte	0x04, 0x36
        /*006e*/ 	.short	(.L_53 - .L_52)
.L_52:
        /*0070*/ 	.word	0x00000008
.L_53:


//--------------------- .nv.info._Z13get_histogramPhPj --------------------------
	.section	.nv.info._Z13get_histogramPhPj,"",@"SHT_CUDA_INFO"
	.sectionflags	@""
	.align	4


	//----- nvinfo : EIATTR_CUDA_API_VERSION
	.align		4
        /*0000*/ 	.byte	0x04, 0x37
        /*0002*/ 	.short	(.L_55 - .L_54)
.L_54:
        /*0004*/ 	.word	0x00000082


	//----- nvinfo : EIATTR_KPARAM_INFO
	.align		4
.L_55:
        /*0008*/ 	.byte	0x04, 0x17
        /*000a*/ 	.short	(.L_57 - .L_56)
.L_56:
        /*000c*/ 	.word	0x00000000
        /*0010*/ 	.short	0x0001
        /*0012*/ 	.short	0x0008
        /*0014*/ 	.byte	0x00, 0xf5, 0x21, 0x00


	//----- nvinfo : EIATTR_KPARAM_INFO
	.align		4
.L_57:
        /*0018*/ 	.byte	0x04, 0x17
        /*001a*/ 	.short	(.L_59 - .L_58)
.L_58:
        /*001c*/ 	.word	0x00000000
        /*0020*/ 	.short	0x0000
        /*0022*/ 	.short	0x0000
        /*0024*/ 	.byte	0x00, 0xf5, 0x21, 0x00


	//----- nvinfo : EIATTR_SPARSE_MMA_MASK
	.align		4
.L_59:
        /*0028*/ 	.byte	0x03, 0x50
        /*002a*/ 	.short	0x0000


	//----- nvinfo : EIATTR_MAXREG_COUNT
	.align		4
        /*002c*/ 	.byte	0x03, 0x1b
        /*002e*/ 	.short	0x00ff


	//----- nvinfo : EIATTR_MERCURY_ISA_VERSION
	.align		4
        /*0030*/ 	.byte	0x03, 0x5f
        /*0032*/ 	.short	0x0101


	//----- nvinfo : EIATTR_VRC_CTA_INIT_COUNT
	.align		4
        /*0034*/ 	.byte	0x02, 0x4a
	.zero		1
	.zero		1


	//----- nvinfo : EIATTR_EXIT_INSTR_OFFSETS
	.align		4
        /*0038*/ 	.byte	0x04, 0x1c
        /*003a*/ 	.short	(.L_61 - .L_60)


	//   ....[0]....
.L_60:
        /*003c*/ 	.word	0x00000050


	//   ....[1]....
        /*0040*/ 	.word	0x00000160


	//----- nvinfo : EIATTR_CBANK_PARAM_SIZE
	.align		4
.L_61:
        /*0044*/ 	.byte	0x03, 0x19
        /*0046*/ 	.short	0x0010


	//----- nvinfo : EIATTR_PARAM_CBANK
	.align		4
        /*0048*/ 	.byte	0x04, 0x0a
        /*004a*/ 	.short	(.L_63 - .L_62)
	.align		4
.L_62:
        /*004c*/ 	.word	index@(.nv.constant0._Z13get_histogramPhPj)
        /*0050*/ 	.short	0x0380
        /*0052*/ 	.short	0x0010


	//----- nvinfo : EIATTR_SW_WAR
	.align		4
.L_63:
        /*0054*/ 	.byte	0x04, 0x36
        /*0056*/ 	.short	(.L_65 - .L_64)
.L_64:
        /*0058*/ 	.word	0x00000008
.L_65:


//--------------------- .nv.info._Z6kernelPhPjjj  --------------------------
	.section	.nv.info._Z6kernelPhPjjj,"",@"SHT_CUDA_INFO"
	.sectionflags	@""
	.align	4


	//----- nvinfo : EIATTR_CUDA_API_VERSION
	.align		4
        /*0000*/ 	.byte	0x04, 0x37
        /*0002*/ 	.short	(.L_67 - .L_66)
.L_66:
        /*0004*/ 	.word	0x00000082


	//----- nvinfo : EIATTR_KPARAM_INFO
	.align		4
.L_67:
        /*0008*/ 	.byte	0x04, 0x17
        /*000a*/ 	.short	(.L_69 - .L_68)
.L_68:
        /*000c*/ 	.word	0x00000000
        /*0010*/ 	.short	0x0003
        /*0012*/ 	.short	0x0014
        /*0014*/ 	.byte	0x00, 0xf0, 0x11, 0x00


	//----- nvinfo : EIATTR_KPARAM_INFO
	.align		4
.L_69:
        /*0018*/ 	.byte	0x04, 0x17
        /*001a*/ 	.short	(.L_71 - .L_70)
.L_70:
        /*001c*/ 	.word	0x00000000
        /*0020*/ 	.short	0x0002
        /*0022*/ 	.short	0x0010
        /*0024*/ 	.byte	0x00, 0xf0, 0x11, 0x00


	//----- nvinfo : EIATTR_KPARAM_INFO
	.align		4
.L_71:
        /*0028*/ 	.byte	0x04, 0x17
        /*002a*/ 	.short	(.L_73 - .L_72)
.L_72:
        /*002c*/ 	.word	0x00000000
        /*0030*/ 	.short	0x0001
        /*0032*/ 	.short	0x0008
        /*0034*/ 	.byte	0x00, 0xf5, 0x21, 0x00


	//----- nvinfo : EIATTR_KPARAM_INFO
	.align		4
.L_73:
        /*0038*/ 	.byte	0x04, 0x17
        /*003a*/ 	.short	(.L_75 - .L_74)
.L_74:
        /*003c*/ 	.word	0x00000000
        /*0040*/ 	.short	0x0000
        /*0042*/ 	.short	0x0000
        /*0044*/ 	.byte	0x00, 0xf5, 0x21, 0x00


	//----- nvinfo : EIATTR_SPARSE_MMA_MASK
	.align		4
.L_75:
        /*0048*/ 	.byte	0x03, 0x50
        /*004a*/ 	.short	0x0000


	//----- nvinfo : EIATTR_MAXREG_COUNT
	.align		4
        /*004c*/ 	.byte	0x03, 0x1b
        /*004e*/ 	.short	0x00ff


	//----- nvinfo : EIATTR_MERCURY_ISA_VERSION
	.align		4
        /*0050*/ 	.byte	0x03, 0x5f
        /*0052*/ 	.short	0x0101


	//----- nvinfo : EIATTR_VRC_CTA_INIT_COUNT
	.align		4
        /*0054*/ 	.byte	0x02, 0x4a
	.zero		1
	.zero		1


	//----- nvinfo : EIATTR_EXIT_INSTR_OFFSETS
	.align		4
        /*0058*/ 	.byte	0x04, 0x1c
        /*005a*/ 	.short	(.L_77 - .L_76)


	//   ....[0]....
.L_76:
        /*005c*/ 	.word	0x000002a0


	//----- nvinfo : EIATTR_CRS_STACK_SIZE
	.align		4
.L_77:
        /*0060*/ 	.byte	0x04, 0x1e
        /*0062*/ 	.short	(.L_79 - .L_78)
.L_78:
        /*0064*/ 	.word	0x00000000


	//----- nvinfo : EIATTR_CBANK_PARAM_SIZE
	.align		4
.L_79:
        /*0068*/ 	.byte	0x03, 0x19
        /*006a*/ 	.short	0x0018


	//----- nvinfo : EIATTR_PARAM_CBANK
	.align		4
        /*006c*/ 	.byte	0x04, 0x0a
        /*006e*/ 	.short	(.L_81 - .L_80)
	.align		4
.L_80:
        /*0070*/ 	.word	index@(.nv.constant0._Z6kernelPhPjjj)
        /*0074*/ 	.short	0x0380
        /*0076*/ 	.short	0x0018


	//----- nvinfo : EIATTR_SW_WAR
	.align		4
.L_81:
        /*0078*/ 	.byte	0x04, 0x36
        /*007a*/ 	.short	(.L_83 - .L_82)
.L_82:
        /*007c*/ 	.word	0x00000008
.L_83:


//--------------------- .nv.callgraph             --------------------------
	.section	.nv.callgraph,"",@"SHT_CUDA_CALLGRAPH"
	.align	4
	.sectionentsize	8
	.align		4
        /*0000*/ 	.word	0x00000000
	.align		4
        /*0004*/ 	.word	0xffffffff
	.align		4
        /*0008*/ 	.word	0x00000000
	.align		4
        /*000c*/ 	.word	0xfffffffe
	.align		4
        /*0010*/ 	.word	0x00000000
	.align		4
        /*0014*/ 	.word	0xfffffffd
	.align		4
        /*0018*/ 	.word	0x00000000
	.align		4
        /*001c*/ 	.word	0xfffffffc


//--------------------- .text._Z13kernel_warmupPhS_ --------------------------
	.section	.text._Z13kernel_warmupPhS_,"ax",@progbits
	.align	128
        .global         _Z13kernel_warmupPhS_
        .type           _Z13kernel_warmupPhS_,@function
        .size           _Z13kernel_warmupPhS_,(.L_x_28 - _Z13kernel_warmupPhS_)
        .other          _Z13kernel_warmupPhS_,@"STO_CUDA_ENTRY STV_DEFAULT"
_Z13kernel_warmupPhS_:
.text._Z13kernel_warmupPhS_:
[----:B------:R-:W-:Y:S01]  /*0000*/  LDC R1, c[0x0][0x37c] ;  /* 0x0000df00ff017b82 */ /* 0x000fe20000000800 */
[----:B------:R-:W0:Y:S01]  /*0010*/  S2R R4, SR_CTAID.X ;  /* 0x0000000000047919 */ /* 0x000e220000002500 */
[----:B------:R-:W1:Y:S01]  /*0020*/  LDCU UR6, c[0x0][0x370] ;  /* 0x00006e00ff0677ac */ /* 0x000e620008000800 */
[----:B------:R-:W0:Y:S01]  /*0030*/  S2R R5, SR_TID.X ;  /* 0x0000000000057919 */ /* 0x000e220000002100 */
[----:B------:R-:W2:Y:S01]  /*0040*/  LDCU.64 UR8, c[0x0][0x388] ;  /* 0x00007100ff0877ac */ /* 0x000ea20008000a00 */
[----:B------:R-:W3:Y:S01]  /*0050*/  S2R R0, SR_CTAID.Y ;  /* 0x0000000000007919 */ /* 0x000ee20000002600 */
[----:B------:R-:W4:Y:S01]  /*0060*/  LDCU.64 UR4, c[0x0][0x358] ;  /* 0x00006b00ff0477ac */ /* 0x000f220008000a00 */
[----:B------:R-:W3:Y:S01]  /*0070*/  S2R R3, SR_TID.Y ;  /* 0x0000000000037919 */ /* 0x000ee20000002200 */
[----:B0-----:R-:W-:Y:S02]  /*0080*/  IMAD R5, R4, 0x10, R5 ;  /* 0x0000001004057824 */ /* 0x001fe400078e0205 */
[----:B------:R-:W-:Y:S01]  /*0090*/  HFMA2 R4, -RZ, RZ, 0, 0 ;  /* 0x00000000ff047431 */ /* 0x000fe200000001ff */
[----:B---3--:R-:W-:-:S04]  /*00a0*/  LEA R3, R0, R3, 0x4 ;  /* 0x0000000300037211 */ /* 0x008fc800078e20ff */
[----:B------:R-:W-:-:S04]  /*00b0*/  IMAD.HI R0, R5, -0x7f7f7f7f, R4 ;  /* 0x8080808105007827 */ /* 0x000fc800078e0204 */
[----:B------:R-:W-:Y:S01]  /*00c0*/  IMAD.SHL.U32 R3, R3, 0x10, RZ ;  /* 0x0000001003037824 */ /* 0x000fe200078e00ff */
[----:B------:R-:W-:-:S03]  /*00d0*/  SHF.R.U32.HI R7, RZ, 0x1f, R0 ;  /* 0x0000001fff077819 */ /* 0x000fc60000011600 */
[----:B-1----:R-:W-:Y:S01]  /*00e0*/  IMAD R3, R3, UR6, R5 ;  /* 0x0000000603037c24 */ /* 0x002fe2000f8e0205 */
[----:B------:R-:W-:-:S04]  /*00f0*/  LEA.HI R7, R0, R7, RZ, 0x19 ;  /* 0x0000000700077211 */ /* 0x000fc800078fc8ff */
[----:B--2---:R-:W-:Y:S01]  /*0100*/  IADD3 R2, P0, PT, R3, UR8, RZ ;  /* 0x0000000803027c10 */ /* 0x004fe2000ff1e0ff */
[----:B------:R-:W-:-:S03]  /*0110*/  IMAD.IADD R7, R5, 0x1, R7 ;  /* 0x0000000105077824 */ /* 0x000fc600078e0207 */
[----:B------:R-:W-:-:S05]  /*0120*/  LEA.HI.X.SX32 R3, R3, UR9, 0x1, P0 ;  /* 0x0000000903037c11 */ /* 0x000fca00080f0eff */
[----:B----4-:R-:W-:Y:S01]  /*0130*/  STG.E.U8 desc[UR4][R2.64], R7 ;  /* 0x0000000702007986 */ /* 0x010fe2000c101104 */
[----:B------:R-:W-:Y:S05]  /*0140*/  EXIT ;  /* 0x000000000000794d */ /* 0x000fea0003800000 */
.L_x_0:
[----:B------:R-:W-:-:S00]  /*0150*/  BRA `(.L_x_0) ;  /* 0xfffffffc00fc7947 */ /* 0x000fc0000383ffff */
[----:B------:R-:W-:-:S00]  /*0160*/  NOP ;  /* 0x0000000000007918 */ /* 0x000fc00000000000 */
        /* <DEDUP_REMOVED lines=9> */
.L_x_28:


//--------------------- .text._Z7get_cdfPjS_i     --------------------------
	.section	.text._Z7get_cdfPjS_i,"ax",@progbits
	.align	128
        .global         _Z7get_cdfPjS_i
        .type           _Z7get_cdfPjS_i,@function
        .size           _Z7get_cdfPjS_i,(.L_x_29 - _Z7get_cdfPjS_i)
        .other          _Z7get_cdfPjS_i,@"STO_CUDA_ENTRY STV_DEFAULT"
_Z7get_cdfPjS_i:
.text._Z7get_cdfPjS_i:
[----:B------:R-:W-:Y:S01]  /*0000*/  LDC R1, c[0x0][0x37c] ;  /* 0x0000df00ff017b82 */ /* 0x000fe20000000800 */
[----:B------:R-:W0:Y:S01]  /*0010*/  S2R R2, SR_CTAID.X ;  /* 0x0000000000027919 */ /* 0x000e220000002500 */
[----:B------:R-:W0:Y:S01]  /*0020*/  LDCU UR4, c[0x0][0x360] ;  /* 0x00006c00ff0477ac */ /* 0x000e220008000800 */
[----:B------:R-:W0:Y:S01]  /*0030*/  S2R R3, SR_TID.X ;  /* 0x0000000000037919 */ /* 0x000e220000002100 */
[----:B------:R-:W1:Y:S01]  /*0040*/  LDCU UR5, c[0x0][0x390] ;  /* 0x00007200ff0577ac */ /* 0x000e620008000800 */
[----:B0-----:R-:W-:-:S05]  /*0050*/  IMAD R2, R2, UR4, R3 ;  /* 0x0000000402027c24 */ /* 0x001fca000f8e0203 */
[----:B-1----:R-:W-:-:S13]  /*0060*/  ISETP.GE.U32.AND P0, PT, R2, UR5, PT ;  /* 0x0000000502007c0c */ /* 0x002fda000bf06070 */
[----:B------:R-:W-:Y:S05]  /*0070*/  @P0 EXIT ;  /* 0x000000000000094d */ /* 0x000fea0003800000 */
[C---:B------:R-:W-:Y:S01]  /*0080*/  ISETP.GE.U32.AND P1, PT, R2.reuse, 0xf, PT ;  /* 0x0000000f0200780c */ /* 0x040fe20003f26070 */
[----:B------:R-:W-:Y:S01]  /*0090*/  VIADD R6, R2, 0x1 ;  /* 0x0000000102067836 */ /* 0x000fe20000000000 */
[----:B------:R-:W0:Y:S01]  /*00a0*/  LDCU.64 UR6, c[0x0][0x358] ;  /* 0x00006b00ff0677ac */ /* 0x000e220008000a00 */
[----:B------:R-:W-:Y:S01]  /*00b0*/  BSSY.RECONVERGENT B0, `(.L_x_1) ;  /* 0x000002c000007945 */ /* 0x000fe20003800200 */
[----:B------:R-:W-:Y:S02]  /*00c0*/  IMAD.MOV.U32 R3, RZ, RZ, RZ ;  /* 0x000000ffff037224 */ /* 0x000fe400078e00ff */
[----:B------:R-:W-:Y:S01]  /*00d0*/  LOP3.LUT R24, R6, 0xf, RZ, 0xc0, !PT ;  /* 0x0000000f06187812 */ /* 0x000fe200078ec0ff */
[----:B------:R-:W-:-:S03]  /*00e0*/  IMAD.MOV.U32 R0, RZ, RZ, RZ ;  /* 0x000000ffff007224 */ /* 0x000fc600078e00ff */
[----:B------:R-:W-:-:S03]  /*00f0*/  ISETP.NE.AND P0, PT, R24, RZ, PT ;  /* 0x000000ff1800720c */ /* 0x000fc60003f05270 */
[----:B------:R-:W-:Y:S10]  /*0100*/  @!P1 BRA `(.L_x_2) ;  /* 0x0000000000989947 */ /* 0x000ff40003800000 */
[----:B------:R-:W1:Y:S01]  /*0110*/  LDCU.64 UR4, c[0x0][0x380] ;  /* 0x00007000ff0477ac */ /* 0x000e620008000a00 */
[----:B------:R-:W-:Y:S01]  /*0120*/  LOP3.LUT R3, R6, 0xfffffff0, RZ, 0xc0, !PT ;  /* 0xfffffff006037812 */ /* 0x000fe200078ec0ff */
[----:B------:R-:W-:-:S04]  /*0130*/  IMAD.MOV.U32 R0, RZ, RZ, RZ ;  /* 0x000000ffff007224 */ /* 0x000fc800078e00ff */
[----:B------:R-:W-:Y:S01]  /*0140*/  IMAD.MOV R7, RZ, RZ, -R3 ;  /* 0x000000ffff077224 */ /* 0x000fe200078e0a03 */
[----:B-1----:R-:W-:-:S04]  /*0150*/  UIADD3 UR4, UP0, UPT, UR4, 0x20, URZ ;  /* 0x0000002004047890 */ /* 0x002fc8000ff1e0ff */
[----:B------:R-:W-:Y:S02]  /*0160*/  UIADD3.X UR5, UPT, UPT, URZ, UR5, URZ, UP0, !UPT ;  /* 0x00000005ff057290 */ /* 0x000fe400087fe4ff */
[----:B------:R-:W-:-:S04]  /*0170*/  IMAD.U32 R13, RZ, RZ, UR4 ;  /* 0x00000004ff0d7e24 */ /* 0x000fc8000f8e00ff */
[----:B------:R-:W-:-:S07]  /*0180*/  IMAD.U32 R5, RZ, RZ, UR5 ;  /* 0x00000005ff057e24 */ /* 0x000fce000f8e00ff */
.L_x_3:
[----:B------:R-:W-:-:S05]  /*0190*/  IMAD.MOV.U32 R4, RZ, RZ, R13 ;  /* 0x000000ffff047224 */ /* 0x000fca00078e000d */
[----:B0-----:R-:W2:Y:S04]  /*01a0*/  LDG.E R13, desc[UR6][R4.64+-0x20] ;  /* 0xffffe006040d7981 */ /* 0x001ea8000c1e1900 */
[----:B------:R-:W2:Y:S04]  /*01b0*/  LDG.E R12, desc[UR6][R4.64+-0x1c] ;  /* 0xffffe406040c7981 */ /* 0x000ea8000c1e1900 */
[----:B------:R-:W3:Y:S04]  /*01c0*/  LDG.E R15, desc[UR6][R4.64+-0x18] ;  /* 0xffffe806040f7981 */ /* 0x000ee8000c1e1900 */
[----:B------:R-:W3:Y:S04]  /*01d0*/  LDG.E R14, desc[UR6][R4.64+-0x14] ;  /* 0xffffec06040e7981 */ /* 0x000ee8000c1e1900 */
[----:B------:R-:W4:Y:S04]  /*01e0*/  LDG.E R17, desc[UR6][R4.64+-0x10] ;  /* 0xfffff00604117981 */ /* 0x000f28000c1e1900 */
[----:B------:R-:W4:Y:S04]  /*01f0*/  LDG.E R16, desc[UR6][R4.64+-0xc] ;  /* 0xfffff40604107981 */ /* 0x000f28000c1e1900 */
[----:B------:R-:W5:Y:S04]  /*0200*/  LDG.E R19, desc[UR6][R4.64+-0x8] ;  /* 0xfffff80604137981 */ /* 0x000f68000c1e1900 */
        /* <DEDUP_REMOVED lines=8> */
[----:B------:R0:W5:Y:S01]  /*0290*/  LDG.E R8, desc[UR6][R4.64+0x1c] ;  /* 0x00001c0604087981 */ /* 0x000162000c1e1900 */
[----:B------:R-:W-:-:S05]  /*02a0*/  VIADD R7, R7, 0x10 ;  /* 0x0000001007077836 */ /* 0x000fca0000000000 */
[----:B------:R-:W-:Y:S02]  /*02b0*/  ISETP.NE.AND P1, PT, R7, RZ, PT ;  /* 0x000000ff0700720c */ /* 0x000fe40003f25270 */
[----:B--2---:R-:W-:Y:S02]  /*02c0*/  IADD3 R12, PT, PT, R12, R13, R0 ;  /* 0x0000000d0c0c7210 */ /* 0x004fe40007ffe000 */
[----:B------:R-:W-:-:S05]  /*02d0*/  IADD3 R13, P2, PT, R4, 0x40, RZ ;  /* 0x00000040040d7810 */ /* 0x000fca0007f5e0ff */
[----:B0-----:R-:W-:Y:S01]  /*02e0*/  IMAD.X R5, RZ, RZ, R5, P2 ;  /* 0x000000ffff057224 */ /* 0x001fe200010e0605 */
[----:B---3--:R-:W-:-:S04]  /*02f0*/  IADD3 R12, PT, PT, R14, R15, R12 ;  /* 0x0000000f0e0c7210 */ /* 0x008fc80007ffe00c */
[----:B----4-:R-:W-:-:S04]  /*0300*/  IADD3 R12, PT, PT, R16, R17, R12 ;  /* 0x00000011100c7210 */ /* 0x010fc80007ffe00c */
[----:B-----5:R-:W-:-:S04]  /*0310*/  IADD3 R12, PT, PT, R18, R19, R12 ;  /* 0x00000013120c7210 */ /* 0x020fc80007ffe00c */
[----:B------:R-:W-:-:S04]  /*0320*/  IADD3 R12, PT, PT, R20, R21, R12 ;  /* 0x00000015140c7210 */ /* 0x000fc80007ffe00c */
[----:B------:R-:W-:-:S04]  /*0330*/  IADD3 R12, PT, PT, R22, R23, R12 ;  /* 0x00000017160c7210 */ /* 0x000fc80007ffe00c */
[----:B------:R-:W-:-:S04]  /*0340*/  IADD3 R10, PT, PT, R10, R11, R12 ;  /* 0x0000000b0a0a7210 */ /* 0x000fc80007ffe00c */
[----:B------:R-:W-:Y:S01]  /*0350*/  IADD3 R0, PT, PT, R8, R9, R10 ;  /* 0x0000000908007210 */ /* 0x000fe20007ffe00a */
[----:B------:R-:W-:Y:S06]  /*0360*/  @P1 BRA `(.L_x_3) ;  /* 0xfffffffc00881947 */ /* 0x000fec000383ffff */
.L_x_2:
[----:B0-----:R-:W-:Y:S05]  /*0370*/  BSYNC.RECONVERGENT B0 ;  /* 0x0000000000007941 */ /* 0x001fea0003800200 */
.L_x_1:
[----:B------:R-:W-:Y:S04]  /*0380*/  BSSY.RECONVERGENT B0, `(.L_x_4) ;  /* 0x0000032000007945 */ /* 0x000fe80003800200 */
[----:B------:R-:W-:Y:S05]  /*0390*/  @!P0 BRA `(.L_x_5) ;  /* 0x0000000000c08947 */ /* 0x000fea0003800000 */
[----:B------:R-:W-:Y:S01]  /*03a0*/  ISETP.GE.U32.AND P0, PT, R24, 0x8, PT ;  /* 0x000000081800780c */ /* 0x000fe20003f06070 */
[----:B------:R-:W-:Y:S01]  /*03b0*/  BSSY.RECONVERGENT B1, `(.L_x_6) ;  /* 0x0000013000017945 */ /* 0x000fe20003800200 */
[----:B------:R-:W-:-:S04]  /*03c0*/  LOP3.LUT R15, R6, 0x7, RZ, 0xc0, !PT ;  /* 0x00000007060f7812 */ /* 0x000fc800078ec0ff */
[----:B------:R-:W-:-:S07]  /*03d0*/  ISETP.NE.AND P1, PT, R15, RZ, PT ;  /* 0x000000ff0f00720c */ /* 0x000fce0003f25270 */
[----:B------:R-:W-:Y:S06]  /*03e0*/  @!P0 BRA `(.L_x_7) ;  /* 0x00000000003c8947 */ /* 0x000fec0003800000 */
[----:B------:R-:W0:Y:S02]  /*03f0*/  LDC.64 R4, c[0x0][0x380] ;  /* 0x0000e000ff047b82 */ /* 0x000e240000000a00 */
[----:B0-----:R-:W-:-:S05]  /*0400*/  IMAD.WIDE.U32 R4, R3, 0x4, R4 ;  /* 0x0000000403047825 */ /* 0x001fca00078e0004 */
[----:B------:R-:W2:Y:S04]  /*0410*/  LDG.E R7, desc[UR6][R4.64] ;  /* 0x0000000604077981 */ /* 0x000ea8000c1e1900 */
[----:B------:R-:W2:Y:S04]  /*0420*/  LDG.E R8, desc[UR6][R4.64+0x4] ;  /* 0x0000040604087981 */ /* 0x000ea8000c1e1900 */
[----:B------:R-:W3:Y:S04]  /*0430*/  LDG.E R10, desc[UR6][R4.64+0x8] ;  /* 0x00000806040a7981 */ /* 0x000ee8000c1e1900 */
[----:B------:R-:W3:Y:S04]  /*0440*/  LDG.E R9, desc[UR6][R4.64+0xc] ;  /* 0x00000c0604097981 */ /* 0x000ee8000c1e1900 */
[----:B------:R-:W4:Y:S04]  /*0450*/  LDG.E R12, desc[UR6][R4.64+0x10] ;  /* 0x00001006040c7981 */ /* 0x000f28000c1e1900 */
[----:B------:R-:W4:Y:S04]  /*0460*/  LDG.E R11, desc[UR6][R4.64+0x14] ;  /* 0x00001406040b7981 */ /* 0x000f28000c1e1900 */
[----:B------:R-:W5:Y:S04]  /*0470*/  LDG.E R14, desc[UR6][R4.64+0x18] ;  /* 0x00001806040e7981 */ /* 0x000f68000c1e1900 */
[----:B------:R-:W5:Y:S01]  /*0480*/  LDG.E R13, desc[UR6][R4.64+0x1c] ;  /* 0x00001c06040d7981 */ /* 0x000f62000c1e1900 */
[----:B------:R-:W-:Y:S01]  /*0490*/  VIADD R3, R3, 0x8 ;  /* 0x0000000803037836 */ /* 0x000fe20000000000 */
[----:B--2---:R-:W-:-:S04]  /*04a0*/  IADD3 R7, PT, PT, R8, R7, R0 ;  /* 0x0000000708077210 */ /* 0x004fc80007ffe000 */
[----:B---3--:R-:W-:-:S04]  /*04b0*/  IADD3 R7, PT, PT, R9, R10, R7 ;  /* 0x0000000a09077210 */ /* 0x008fc80007ffe007 */
[----:B----4-:R-:W-:-:S04]  /*04c0*/  IADD3 R7, PT, PT, R11, R12, R7 ;  /* 0x0000000c0b077210 */ /* 0x010fc80007ffe007 */
[----:B-----5:R-:W-:-:S07]  /*04d0*/  IADD3 R0, PT, PT, R13, R14, R7 ;  /* 0x0000000e0d007210 */ /* 0x020fce0007ffe007 */
.L_x_7:
[----:B------:R-:W-:Y:S05]  /*04e0*/  BSYNC.RECONVERGENT B1 ;  /* 0x0000000000017941 */ /* 0x000fea0003800200 */
.L_x_6:
        /* <DEDUP_REMOVED lines=11> */
[----:B------:R-:W3:Y:S01]  /*05a0*/  LDG.E R10, desc[UR6][R4.64+0xc] ;  /* 0x00000c06040a7981 */ /* 0x000ee2000c1e1900 */
[----:B------:R-:W-:Y:S01]  /*05b0*/  VIADD R3, R3, 0x4 ;  /* 0x0000000403037836 */ /* 0x000fe20000000000 */
[----:B--2---:R-:W-:-:S04]  /*05c0*/  IADD3 R0, PT, PT, R8, R7, R0 ;  /* 0x0000000708007210 */ /* 0x004fc80007ffe000 */
[----:B---3--:R-:W-:-:S07]  /*05d0*/  IADD3 R0, PT, PT, R10, R9, R0 ;  /* 0x000000090a007210 */ /* 0x008fce0007ffe000 */
.L_x_9:
[----:B------:R-:W-:Y:S05]  /*05e0*/  BSYNC.RECONVERGENT B1 ;  /* 0x0000000000017941 */ /* 0x000fea0003800200 */
.L_x_8:
[----:B------:R-:W-:Y:S05]  /*05f0*/  @!P1 BRA `(.L_x_5) ;  /* 0x0000000000289947 */ /* 0x000fea0003800000 */
[----:B------:R-:W0:Y:S01]  /*0600*/  LDC.64 R4, c[0x0][0x380] ;  /* 0x0000e000ff047b82 */ /* 0x000e220000000a00 */
[----:B------:R-:W-:Y:S02]  /*0610*/  IMAD.MOV R6, RZ, RZ, -R6 ;  /* 0x000000ffff067224 */ /* 0x000fe400078e0a06 */
[----:B0-----:R-:W-:-:S07]  /*0620*/  IMAD.WIDE.U32 R4, R3, 0x4, R4 ;  /* 0x0000000403047825 */ /* 0x001fce00078e0004 */
.L_x_10:
[----:B------:R0:W2:Y:S01]  /*0630*/  LDG.E R3, desc[UR6][R4.64] ;  /* 0x0000000604037981 */ /* 0x0000a2000c1e1900 */
[----:B------:R-:W-:-:S05]  /*0640*/  VIADD R6, R6, 0x1 ;  /* 0x0000000106067836 */ /* 0x000fca0000000000 */
[----:B------:R-:W-:Y:S02]  /*0650*/  ISETP.NE.AND P0, PT, R6, RZ, PT ;  /* 0x000000ff0600720c */ /* 0x000fe40003f05270 */
[----:B0-----:R-:W-:-:S05]  /*0660*/  IADD3 R4, P1, PT, R4, 0x4, RZ ;  /* 0x0000000404047810 */ /* 0x001fca0007f3e0ff */
[----:B------:R-:W-:Y:S02]  /*0670*/  IMAD.X R5, RZ, RZ, R5, P1 ;  /* 0x000000ffff057224 */ /* 0x000fe400008e0605 */
[----:B--2---:R-:W-:-:S04]  /*0680*/  IMAD.IADD R0, R3, 0x1, R0 ;  /* 0x0000000103007824 */ /* 0x004fc800078e0200 */
[----:B------:R-:W-:Y:S05]  /*0690*/  @P0 BRA `(.L_x_10) ;  /* 0xfffffffc00e40947 */ /* 0x000fea000383ffff */
.L_x_5:
[----:B------:R-:W-:Y:S05]  /*06a0*/  BSYNC.RECONVERGENT B0 ;  /* 0x0000000000007941 */ /* 0x000fea0003800200 */
.L_x_4:
[----:B------:R-:W0:Y:S02]  /*06b0*/  LDC.64 R4, c[0x0][0x388] ;  /* 0x0000e200ff047b82 */ /* 0x000e240000000a00 */
[----:B0-----:R-:W-:-:S05]  /*06c0*/  IMAD.WIDE.U32 R2, R2, 0x4, R4 ;  /* 0x0000000402027825 */ /* 0x001fca00078e0004 */
[----:B------:R-:W-:Y:S01]  /*06d0*/  STG.E desc[UR6][R2.64], R0 ;  /* 0x0000000002007986 */ /* 0x000fe2000c101906 */
[----:B------:R-:W-:Y:S05]  /*06e0*/  EXIT ;  /* 0x000000000000794d */ /* 0x000fea0003800000 */
.L_x_11:
        /* <DEDUP_REMOVED lines=9> */
.L_x_29:


//--------------------- .text._Z13get_histogramPhPj --------------------------
	.section	.text._Z13get_histogramPhPj,"ax",@progbits
	.align	128
        .global         _Z13get_histogramPhPj
        .type           _Z13get_histogramPhPj,@function
        .size           _Z13get_histogramPhPj,(.L_x_30 - _Z13get_histogramPhPj)
        .other          _Z13get_histogramPhPj,@"STO_CUDA_ENTRY STV_DEFAULT"
_Z13get_histogramPhPj:
.text._Z13get_histogramPhPj:
[----:B------:R-:W-:Y:S01]  /*0000*/  LDC R1, c[0x0][0x37c] ;  /* 0x0000df00ff017b82 */ /* 0x000fe20000000800 */
[----:B------:R-:W0:Y:S01]  /*0010*/  S2R R3, SR_TID.X ;  /* 0x0000000000037919 */ /* 0x000e220000002100 */
[----:B------:R-:W0:Y:S02]  /*0020*/  S2R R0, SR_TID.Y ;  /* 0x0000000000007919 */ /* 0x000e240000002200 */
[----:B0-----:R-:W-:-:S04]  /*0030*/  LOP3.LUT R2, R0, 0x1, R3, 0x80, !PT ;  /* 0x0000000100027812 */ /* 0x001fc800078e8003 */
[----:B------:R-:W-:-:S13]  /*0040*/  ISETP.NE.U32.AND P0, PT, R2, 0x1, PT ;  /* 0x000000010200780c */ /* 0x000fda0003f05070 */
[----:B------:R-:W-:Y:S05]  /*0050*/  @P0 EXIT ;  /* 0x000000000000094d */ /* 0x000fea0003800000 */
[----:B------:R-:W0:Y:S01]  /*0060*/  S2R R5, SR_CTAID.Y ;  /* 0x0000000000057919 */ /* 0x000e220000002600 */
[----:B------:R-:W1:Y:S01]  /*0070*/  LDCU UR6, c[0x0][0x370] ;  /* 0x00006e00ff0677ac */ /* 0x000e620008000800 */
[----:B------:R-:W2:Y:S01]  /*0080*/  S2R R2, SR_CTAID.X ;  /* 0x0000000000027919 */ /* 0x000ea20000002500 */
[----:B------:R-:W3:Y:S01]  /*0090*/  LDCU.64 UR8, c[0x0][0x380] ;  /* 0x00007000ff0877ac */ /* 0x000ee20008000a00 */
[----:B------:R-:W4:Y:S01]  /*00a0*/  LDCU.64 UR4, c[0x0][0x358] ;  /* 0x00006b00ff0477ac */ /* 0x000f220008000a00 */
[----:B0-----:R-:W-:Y:S02]  /*00b0*/  IMAD R0, R5, 0x10, R0 ;  /* 0x0000001005007824 */ /* 0x001fe400078e0200 */
[----:B--2---:R-:W-:-:S03]  /*00c0*/  IMAD R3, R2, 0x10, R3 ;  /* 0x0000001002037824 */ /* 0x004fc600078e0203 */
[----:B------:R-:W-:-:S05]  /*00d0*/  SHF.L.U32 R0, R0, 0x4, RZ ;  /* 0x0000000400007819 */ /* 0x000fca00000006ff */
[----:B-1----:R-:W-:Y:S02]  /*00e0*/  IMAD R0, R0, UR6, R3 ;  /* 0x0000000600007c24 */ /* 0x002fe4000f8e0203 */
[----:B------:R-:W0:Y:S03]  /*00f0*/  LDC.64 R2, c[0x0][0x388] ;  /* 0x0000e200ff027b82 */ /* 0x000e260000000a00 */
[----:B---3--:R-:W-:-:S04]  /*0100*/  IADD3 R4, P0, PT, R0, UR8, RZ ;  /* 0x0000000800047c10 */ /* 0x008fc8000ff1e0ff */
[----:B------:R-:W-:-:S06]  /*0110*/  LEA.HI.X.SX32 R5, R0, UR9, 0x1, P0 ;  /* 0x0000000900057c11 */ /* 0x000fcc00080f0eff */
[----:B----4-:R-:W0:Y:S01]  /*0120*/  LDG.E.U8 R5, desc[UR4][R4.64] ;  /* 0x0000000404057981 */ /* 0x010e22000c1e1100 */
[----:B------:R-:W-:Y:S02]  /*0130*/  IMAD.MOV.U32 R7, RZ, RZ, 0x1 ;  /* 0x00000001ff077424 */ /* 0x000fe400078e00ff */
[----:B0-----:R-:W-:-:S05]  /*0140*/  IMAD.WIDE.U32 R2, R5, 0x4, R2 ;  /* 0x0000000405027825 */ /* 0x001fca00078e0002 */
[----:B------:R-:W-:Y:S01]  /*0150*/  REDG.E.ADD.STRONG.GPU desc[UR4][R2.64], R7 ;  /* 0x000000070200798e */ /* 0x000fe2000c12e104 */
[----:B------:R-:W-:Y:S05]  /*0160*/  EXIT ;  /* 0x000000000000794d */ /* 0x000fea0003800000 */
.L_x_12:
        /* <DEDUP_REMOVED lines=9> */
.L_x_30:


//--------------------- .text._Z6kernelPhPjjj     --------------------------
	.section	.text._Z6kernelPhPjjj,"ax",@progbits
	.align	128
        .global         _Z6kernelPhPjjj
        .type           _Z6kernelPhPjjj,@function
        .size           _Z6kernelPhPjjj,(.L_x_27 - _Z6kernelPhPjjj)
        .other          _Z6kernelPhPjjj,@"STO_CUDA_ENTRY STV_DEFAULT"
_Z6kernelPhPjjj:
.text._Z6kernelPhPjjj:
[----:B------:R-:W-:Y:S01]  /*0000*/  LDC R1, c[0x0][0x37c] ;  /* 0x0000df00ff017b82 */ /* 0x000fe20000000800 */
[----:B------:R-:W0:Y:S01]  /*0010*/  S2R R2, SR_CTAID.Y ;  /* 0x0000000000027919 */ /* 0x000e220000002600 */
[----:B------:R-:W1:Y:S01]  /*0020*/  LDCU UR4, c[0x0][0x370] ;  /* 0x00006e00ff0477ac */ /* 0x000e620008000800 */
[----:B------:R-:W0:Y:S01]  /*0030*/  S2R R5, SR_TID.Y ;  /* 0x0000000000057919 */ /* 0x000e220000002200 */
[----:B------:R-:W2:Y:S01]  /*0040*/  LDCU.64 UR8, c[0x0][0x380] ;  /* 0x00007000ff0877ac */ /* 0x000ea20008000a00 */
[----:B------:R-:W3:Y:S01]  /*0050*/  S2R R0, SR_CTAID.X ;  /* 0x0000000000007919 */ /* 0x000ee20000002500 */
[----:B------:R-:W4:Y:S01]  /*0060*/  LDCU.64 UR6, c[0x0][0x358] ;  /* 0x00006b00ff0677ac */ /* 0x000f220008000a00 */
[----:B------:R-:W3:Y:S01]  /*0070*/  S2R R3, SR_TID.X ;  /* 0x0000000000037919 */ /* 0x000ee20000002100 */
[----:B0-----:R-:W-:Y:S02]  /*0080*/  IMAD R2, R2, 0x10, R5 ;  /* 0x0000001002027824 */ /* 0x001fe400078e0205 */
[----:B---3--:R-:W-:-:S02]  /*0090*/  IMAD R0, R0, 0x10, R3 ;  /* 0x0000001000007824 */ /* 0x008fc400078e0203 */
[----:B------:R-:W-:-:S04]  /*00a0*/  IMAD.SHL.U32 R3, R2, 0x10, RZ ;  /* 0x0000001002037824 */ /* 0x000fc800078e00ff */
[----:B-1----:R-:W-:Y:S01]  /*00b0*/  IMAD R0, R3, UR4, R0 ;  /* 0x0000000403007c24 */ /* 0x002fe2000f8e0200 */
[----:B------:R-:W0:Y:S01]  /*00c0*/  LDCU.64 UR4, c[0x0][0x390] ;  /* 0x00007200ff0477ac */ /* 0x000e220008000a00 */
[----:B------:R-:W1:Y:S03]  /*00d0*/  LDC.64 R2, c[0x0][0x388] ;  /* 0x0000e200ff027b82 */ /* 0x000e660000000a00 */
[----:B--2---:R-:W-:-:S04]  /*00e0*/  IADD3 R4, P0, PT, R0, UR8, RZ ;  /* 0x0000000800047c10 */ /* 0x004fc8000ff1e0ff */
[----:B------:R-:W-:-:S05]  /*00f0*/  LEA.HI.X.SX32 R5, R0, UR9, 0x1, P0 ;  /* 0x0000000900057c11 */ /* 0x000fca00080f0eff */
[----:B----4-:R-:W1:Y:S01]  /*0100*/  LDG.E.U8 R7, desc[UR6][R4.64] ;  /* 0x0000000604077981 */ /* 0x010e62000c1e1100 */
[----:B0-----:R-:W-:Y:S01]  /*0110*/  ULEA.HI UR4, UR4, -UR5, URZ, 0x1e ;  /* 0x8000000504047291 */ /* 0x001fe2000f8ff0ff */
[----:B-1----:R-:W-:-:S06]  /*0120*/  IMAD.WIDE.U32 R2, R7, 0x4, R2 ;  /* 0x0000000407027825 */ /* 0x002fcc00078e0002 */
[----:B------:R0:W2:Y:S01]  /*0130*/  LDG.E R2, desc[UR6][R2.64] ;  /* 0x0000000602027981 */ /* 0x0000a2000c1e1900 */
[----:B------:R-:W-:Y:S01]  /*0140*/  BSSY.RECONVERGENT B0, `(.L_x_13) ;  /* 0x000000f000007945 */ /* 0x000fe20003800200 */
[----:B0-----:R-:W-:-:S04]  /*0150*/  I2FP.F32.U32 R3, UR4 ;  /* 0x0000000400037c45 */ /* 0x001fc80008201000 */
[----:B------:R-:W0:Y:S02]  /*0160*/  MUFU.RCP R6, R3 ;  /* 0x0000000300067308 */ /* 0x000e240000001000 */
[----:B0-----:R-:W-:-:S04]  /*0170*/  FFMA R7, -R3, R6, 1 ;  /* 0x3f80000003077423 */ /* 0x001fc80000000106 */
[----:B------:R-:W-:Y:S01]  /*0180*/  FFMA R7, R6, R7, R6 ;  /* 0x0000000706077223 */ /* 0x000fe20000000006 */
[----:B--2---:R-:W-:-:S05]  /*0190*/  VIADD R0, R2, -UR5 ;  /* 0x8000000502007c36 */ /* 0x004fca0008000000 */
[----:B------:R-:W-:-:S04]  /*01a0*/  I2FP.F32.U32 R0, R0 ;  /* 0x0000000000007245 */ /* 0x000fc80000201000 */
[----:B------:R-:W0:Y:S01]  /*01b0*/  FCHK P0, R0, R3 ;  /* 0x0000000300007302 */ /* 0x000e220000000000 */
[----:B------:R-:W-:-:S04]  /*01c0*/  FFMA R6, R0, R7, RZ ;  /* 0x0000000700067223 */ /* 0x000fc800000000ff */
[----:B------:R-:W-:-:S04]  /*01d0*/  FFMA R2, -R3, R6, R0 ;  /* 0x0000000603027223 */ /* 0x000fc80000000100 */
[----:B------:R-:W-:Y:S01]  /*01e0*/  FFMA R2, R7, R2, R6 ;  /* 0x0000000207027223 */ /* 0x000fe20000000006 */
[----:B0-----:R-:W-:Y:S06]  /*01f0*/  @!P0 BRA `(.L_x_14) ;  /* 0x00000000000c8947 */ /* 0x001fec0003800000 */
[----:B------:R-:W-:-:S07]  /*0200*/  MOV R2, 0x220 ;  /* 0x0000022000027802 */ /* 0x000fce0000000f00 */
[----:B------:R-:W-:Y:S05]  /*0210*/  CALL.REL.NOINC `($__internal_0_$__cuda_sm3x_div_rn_noftz_f32_slowpath) ;  /* 0x0000000000247944 */ /* 0x000fea0003c00000 */
[----:B------:R-:W-:-:S07]  /*0220*/  IMAD.MOV.U32 R2, RZ, RZ, R0 ;  /* 0x000000ffff027224 */ /* 0x000fce00078e0000 */
.L_x_14:
[----:B------:R-:W-:Y:S05]  /*0230*/  BSYNC.RECONVERGENT B0 ;  /* 0x0000000000007941 */ /* 0x000fea0003800200 */
.L_x_13:
[----:B------:R-:W-:Y:S01]  /*0240*/  FMUL R2, R2, 255 ;  /* 0x437f000002027820 */ /* 0x000fe20000400000 */
[----:B------:R-:W-:-:S05]  /*0250*/  IMAD.MOV.U32 R3, RZ, RZ, 0x3f000000 ;  /* 0x3f000000ff037424 */ /* 0x000fca00078e00ff */
[----:B------:R-:W-:-:S05]  /*0260*/  LOP3.LUT R3, R3, 0x80000000, R2, 0xb8, !PT ;  /* 0x8000000003037812 */ /* 0x000fca00078eb802 */
[----:B------:R-:W-:-:S06]  /*0270*/  FADD.RZ R3, R2, R3 ;  /* 0x0000000302037221 */ /* 0x000fcc000000c000 */
[----:B------:R-:W0:Y:S02]  /*0280*/  F2I.U32.TRUNC.NTZ R3, R3 ;  /* 0x0000000300037305 */ /* 0x000e24000020f000 */
[----:B0-----:R-:W-:Y:S01]  /*0290*/  STG.E.U8 desc[UR6][R4.64], R3 ;  /* 0x0000000304007986 */ /* 0x001fe2000c101106 */
[----:B------:R-:W-:Y:S05]  /*02a0*/  EXIT ;  /* 0x000000000000794d */ /* 0x000fea0003800000 */
        .weak           $__internal_0_$__cuda_sm3x_div_rn_noftz_f32_slowpath
        .type           $__internal_0_$__cuda_sm3x_div_rn_noftz_f32_slowpath,@function
        .size           $__internal_0_$__cuda_sm3x_div_rn_noftz_f32_slowpath,(.L_x_27 - $__internal_0_$__cuda_sm3x_div_rn_noftz_f32_slowpath)
$__internal_0_$__cuda_sm3x_div_rn_noftz_f32_slowpath:
[--C-:B------:R-:W-:Y:S01]  /*02b0*/  SHF.R.U32.HI R7, RZ, 0x17, R3.reuse ;  /* 0x00000017ff077819 */ /* 0x100fe20000011603 */
[----:B------:R-:W-:Y:S01]  /*02c0*/  BSSY.RECONVERGENT B1, `(.L_x_15) ;  /* 0x0000064000017945 */ /* 0x000fe20003800200 */
[--C-:B------:R-:W-:Y:S01]  /*02d0*/  SHF.R.U32.HI R6, RZ, 0x17, R0.reuse ;  /* 0x00000017ff067819 */ /* 0x100fe20000011600 */
[----:B------:R-:W-:Y:S01]  /*02e0*/  IMAD.MOV.U32 R8, RZ, RZ, R0 ;  /* 0x000000ffff087224 */ /* 0x000fe200078e0000 */
[----:B------:R-:W-:Y:S01]  /*02f0*/  LOP3.LUT R7, R7, 0xff, RZ, 0xc0, !PT ;  /* 0x000000ff07077812 */ /* 0x000fe200078ec0ff */
[----:B------:R-:W-:Y:S01]  /*0300*/  IMAD.MOV.U32 R9, RZ, RZ, R3 ;  /* 0x000000ffff097224 */ /* 0x000fe200078e0003 */
[----:B------:R-:W-:-:S03]  /*0310*/  LOP3.LUT R6, R6, 0xff, RZ, 0xc0, !PT ;  /* 0x000000ff06067812 */ /* 0x000fc600078ec0ff */
[----:B------:R-:W-:Y:S02]  /*0320*/  VIADD R12, R7, 0xffffffff ;  /* 0xffffffff070c7836 */ /* 0x000fe40000000000 */
[----:B------:R-:W-:-:S03]  /*0330*/  VIADD R11, R6, 0xffffffff ;  /* 0xffffffff060b7836 */ /* 0x000fc60000000000 */
[----:B------:R-:W-:-:S04]  /*0340*/  ISETP.GT.U32.AND P0, PT, R12, 0xfd, PT ;  /* 0x000000fd0c00780c */ /* 0x000fc80003f04070 */
[----:B------:R-:W-:-:S13]  /*0350*/  ISETP.GT.U32.OR P0, PT, R11, 0xfd, P0 ;  /* 0x000000fd0b00780c */ /* 0x000fda0000704470 */
[----:B------:R-:W-:Y:S01]  /*0360*/  @!P0 IMAD.MOV.U32 R10, RZ, RZ, RZ ;  /* 0x000000ffff0a8224 */ /* 0x000fe200078e00ff */
[----:B------:R-:W-:Y:S06]  /*0370*/  @!P0 BRA `(.L_x_16) ;  /* 0x00000000005c8947 */ /* 0x000fec0003800000 */
[----:B------:R-:W-:Y:S02]  /*0380*/  FSETP.GTU.FTZ.AND P0, PT, |R0|, +INF , PT ;  /* 0x7f8000000000780b */ /* 0x000fe40003f1c200 */
[----:B------:R-:W-:-:S04]  /*0390*/  FSETP.GTU.FTZ.AND P1, PT, |R3|, +INF , PT ;  /* 0x7f8000000300780b */ /* 0x000fc80003f3c200 */
[----:B------:R-:W-:-:S13]  /*03a0*/  PLOP3.LUT P0, PT, P0, P1, PT, 0xf8, 0x8f ;  /* 0x00000000008f781c */ /* 0x000fda0000703f70 */
[----:B------:R-:W-:Y:S05]  /*03b0*/  @P0 BRA `(.L_x_17) ;  /* 0x00000004004c0947 */ /* 0x000fea0003800000 */
[----:B------:R-:W-:-:S13]  /*03c0*/  LOP3.LUT P0, RZ, R9, 0x7fffffff, R8, 0xc8, !PT ;  /* 0x7fffffff09ff7812 */ /* 0x000fda000780c808 */
[----:B------:R-:W-:Y:S05]  /*03d0*/  @!P0 BRA `(.L_x_18) ;  /* 0x00000004003c8947 */ /* 0x000fea0003800000 */
[C---:B------:R-:W-:Y:S02]  /*03e0*/  FSETP.NEU.FTZ.AND P2, PT, |R0|.reuse, +INF , PT ;  /* 0x7f8000000000780b */ /* 0x040fe40003f5d200 */
[----:B------:R-:W-:Y:S02]  /*03f0*/  FSETP.NEU.FTZ.AND P1, PT, |R3|, +INF , PT ;  /* 0x7f8000000300780b */ /* 0x000fe40003f3d200 */
[----:B------:R-:W-:-:S11]  /*0400*/  FSETP.NEU.FTZ.AND P0, PT, |R0|, +INF , PT ;  /* 0x7f8000000000780b */ /* 0x000fd60003f1d200 */
[----:B------:R-:W-:Y:S05]  /*0410*/  @!P1 BRA !P2, `(.L_x_18) ;  /* 0x00000004002c9947 */ /* 0x000fea0005000000 */
[----:B------:R-:W-:-:S04]  /*0420*/  LOP3.LUT P2, RZ, R8, 0x7fffffff, RZ, 0xc0, !PT ;  /* 0x7fffffff08ff7812 */ /* 0x000fc8000784c0ff */
[----:B------:R-:W-:-:S13]  /*0430*/  PLOP3.LUT P1, PT, P1, P2, PT, 0x2f, 0xf2 ;  /* 0x0000000000f2781c */ /* 0x000fda0000f24577 */
[----:B------:R-:W-:Y:S05]  /*0440*/  @P1 BRA `(.L_x_19) ;  /* 0x0000000400181947 */ /* 0x000fea0003800000 */
[----:B------:R-:W-:-:S04]  /*0450*/  LOP3.LUT P1, RZ, R9, 0x7fffffff, RZ, 0xc0, !PT ;  /* 0x7fffffff09ff7812 */ /* 0x000fc8000782c0ff */
[----:B------:R-:W-:-:S13]  /*0460*/  PLOP3.LUT P0, PT, P0, P1, PT, 0x2f, 0xf2 ;  /* 0x0000000000f2781c */ /* 0x000fda0000702577 */
[----:B------:R-:W-:Y:S05]  /*0470*/  @P0 BRA `(.L_x_20) ;  /* 0x0000000400000947 */ /* 0x000fea0003800000 */
[----:B------:R-:W-:Y:S02]  /*0480*/  ISETP.GE.AND P0, PT, R11, RZ, PT ;  /* 0x000000ff0b00720c */ /* 0x000fe40003f06270 */
[----:B------:R-:W-:-:S11]  /*0490*/  ISETP.GE.AND P1, PT, R12, RZ, PT ;  /* 0x000000ff0c00720c */ /* 0x000fd60003f26270 */
[----:B------:R-:W-:Y:S02]  /*04a0*/  @P0 IMAD.MOV.U32 R10, RZ, RZ, RZ ;  /* 0x000000ffff0a0224 */ /* 0x000fe400078e00ff */
[----:B------:R-:W-:Y:S01]  /*04b0*/  @!P0 FFMA R8, R0, 1.84467440737095516160e+19, RZ ;  /* 0x5f80000000088823 */ /* 0x000fe200000000ff */
[----:B------:R-:W-:Y:S02]  /*04c0*/  @!P0 IMAD.MOV.U32 R10, RZ, RZ, -0x40 ;  /* 0xffffffc0ff0a8424 */ /* 0x000fe400078e00ff */
[----:B------:R-:W-:Y:S02]  /*04d0*/  @!P1 FFMA R9, R3, 1.84467440737095516160e+19, RZ ;  /* 0x5f80000003099823 */ /* 0x000fe400000000ff */
[----:B------:R-:W-:-:S07]  /*04e0*/  @!P1 VIADD R10, R10, 0x40 ;  /* 0x000000400a0a9836 */ /* 0x000fce0000000000 */
.L_x_16:
[----:B------:R-:W-:Y:S01]  /*04f0*/  LEA R0, R7, 0xc0800000, 0x17 ;  /* 0xc080000007007811 */ /* 0x000fe200078eb8ff */
[----:B------:R-:W-:Y:S01]  /*0500*/  VIADD R6, R6, 0xffffff81 ;  /* 0xffffff8106067836 */ /* 0x000fe20000000000 */
[----:B------:R-:W-:Y:S03]  /*0510*/  BSSY.RECONVERGENT B2, `(.L_x_21) ;  /* 0x0000035000027945 */ /* 0x000fe60003800200 */
[----:B------:R-:W-:Y:S01]  /*0520*/  IMAD.IADD R9, R9, 0x1, -R0 ;  /* 0x0000000109097824 */ /* 0x000fe200078e0a00 */
[C---:B------:R-:W-:Y:S01]  /*0530*/  IADD3 R7, PT, PT, R6.reuse, 0x7f, -R7 ;  /* 0x0000007f06077810 */ /* 0x040fe20007ffe807 */
[----:B------:R-:W-:Y:S02]  /*0540*/  IMAD R0, R6, -0x800000, R8 ;  /* 0xff80000006007824 */ /* 0x000fe400078e0208 */
[----:B------:R-:W0:Y:S01]  /*0550*/  MUFU.RCP R3, R9 ;  /* 0x0000000900037308 */ /* 0x000e220000001000 */
[----:B------:R-:W-:Y:S01]  /*0560*/  FADD.FTZ R11, -R9, -RZ ;  /* 0x800000ff090b7221 */ /* 0x000fe20000010100 */
[----:B------:R-:W-:-:S03]  /*0570*/  IMAD.IADD R7, R7, 0x1, R10 ;  /* 0x0000000107077824 */ /* 0x000fc600078e020a */
[----:B0-----:R-:W-:-:S04]  /*0580*/  FFMA R12, R3, R11, 1 ;  /* 0x3f800000030c7423 */ /* 0x001fc8000000000b */
[----:B------:R-:W-:-:S04]  /*0590*/  FFMA R12, R3, R12, R3 ;  /* 0x0000000c030c7223 */ /* 0x000fc80000000003 */
[----:B------:R-:W-:-:S04]  /*05a0*/  FFMA R3, R0, R12, RZ ;  /* 0x0000000c00037223 */ /* 0x000fc800000000ff */
[----:B------:R-:W-:-:S04]  /*05b0*/  FFMA R8, R11, R3, R0 ;  /* 0x000000030b087223 */ /* 0x000fc80000000000 */
[----:B------:R-:W-:-:S04]  /*05c0*/  FFMA R13, R12, R8, R3 ;  /* 0x000000080c0d7223 */ /* 0x000fc80000000003 */
[----:B------:R-:W-:-:S04]  /*05d0*/  FFMA R8, R11, R13, R0 ;  /* 0x0000000d0b087223 */ /* 0x000fc80000000000 */
[----:B------:R-:W-:-:S05]  /*05e0*/  FFMA R0, R12, R8, R13 ;  /* 0x000000080c007223 */ /* 0x000fca000000000d */
[----:B------:R-:W-:-:S04]  /*05f0*/  SHF.R.U32.HI R3, RZ, 0x17, R0 ;  /* 0x00000017ff037819 */ /* 0x000fc80000011600 */
[----:B------:R-:W-:-:S05]  /*0600*/  LOP3.LUT R3, R3, 0xff, RZ, 0xc0, !PT ;  /* 0x000000ff03037812 */ /* 0x000fca00078ec0ff */
[----:B------:R-:W-:-:S04]  /*0610*/  IMAD.IADD R9, R3, 0x1, R7 ;  /* 0x0000000103097824 */ /* 0x000fc800078e0207 */
[----:B------:R-:W-:-:S05]  /*0620*/  VIADD R3, R9, 0xffffffff ;  /* 0xffffffff09037836 */ /* 0x000fca0000000000 */
[----:B------:R-:W-:-:S13]  /*0630*/  ISETP.GE.U32.AND P0, PT, R3, 0xfe, PT ;  /* 0x000000fe0300780c */ /* 0x000fda0003f06070 */
[----:B------:R-:W-:Y:S05]  /*0640*/  @!P0 BRA `(.L_x_22) ;  /* 0x0000000000808947 */ /* 0x000fea0003800000 */
[----:B------:R-:W-:-:S13]  /*0650*/  ISETP.GT.AND P0, PT, R9, 0xfe, PT ;  /* 0x000000fe0900780c */ /* 0x000fda0003f04270 */
[----:B------:R-:W-:Y:S05]  /*0660*/  @P0 BRA `(.L_x_23) ;  /* 0x00000000006c0947 */ /* 0x000fea0003800000 */
[----:B------:R-:W-:-:S13]  /*0670*/  ISETP.GE.AND P0, PT, R9, 0x1, PT ;  /* 0x000000010900780c */ /* 0x000fda0003f06270 */
[----:B------:R-:W-:Y:S05]  /*0680*/  @P0 BRA `(.L_x_24) ;  /* 0x0000000000740947 */ /* 0x000fea0003800000 */
[----:B------:R-:W-:Y:S02]  /*0690*/  ISETP.GE.AND P0, PT, R9, -0x18, PT ;  /* 0xffffffe80900780c */ /* 0x000fe40003f06270 */
[----:B------:R-:W-:-:S11]  /*06a0*/  LOP3.LUT R0, R0, 0x80000000, RZ, 0xc0, !PT ;  /* 0x8000000000007812 */ /* 0x000fd600078ec0ff */
[----:B------:R-:W-:Y:S05]  /*06b0*/  @!P0 BRA `(.L_x_24) ;  /* 0x0000000000688947 */ /* 0x000fea0003800000 */
[CCC-:B------:R-:W-:Y:S01]  /*06c0*/  FFMA.RZ R3, R12.reuse, R8.reuse, R13.reuse ;  /* 0x000000080c037223 */ /* 0x1c0fe2000000c00d */
[CCC-:B------:R-:W-:Y:S01]  /*06d0*/  FFMA.RM R6, R12.reuse, R8.reuse, R13.reuse ;  /* 0x000000080c067223 */ /* 0x1c0fe2000000400d */
[C---:B------:R-:W-:Y:S02]  /*06e0*/  ISETP.NE.AND P2, PT, R9.reuse, RZ, PT ;  /* 0x000000ff0900720c */ /* 0x040fe40003f45270 */
[----:B------:R-:W-:Y:S02]  /*06f0*/  ISETP.NE.AND P1, PT, R9, RZ, PT ;  /* 0x000000ff0900720c */ /* 0x000fe40003f25270 */
[----:B------:R-:W-:Y:S01]  /*0700*/  LOP3.LUT R7, R3, 0x7fffff, RZ, 0xc0, !PT ;  /* 0x007fffff03077812 */ /* 0x000fe200078ec0ff */
[----:B------:R-:W-:Y:S01]  /*0710*/  FFMA.RP R3, R12, R8, R13 ;  /* 0x000000080c037223 */ /* 0x000fe2000000800d */
[----:B------:R-:W-:Y:S02]  /*0720*/  VIADD R8, R9, 0x20 ;  /* 0x0000002009087836 */ /* 0x000fe40000000000 */
[----:B------:R-:W-:Y:S01]  /*0730*/  LOP3.LUT R7, R7, 0x800000, RZ, 0xfc, !PT ;  /* 0x0080000007077812 */ /* 0x000fe200078efcff */
[----:B------:R-:W-:Y:S01]  /*0740*/  IMAD.MOV R9, RZ, RZ, -R9 ;  /* 0x000000ffff097224 */ /* 0x000fe200078e0a09 */
[----:B------:R-:W-:-:S02]  /*0750*/  FSETP.NEU.FTZ.AND P0, PT, R3, R6, PT ;  /* 0x000000060300720b */ /* 0x000fc40003f1d000 */
[----:B------:R-:W-:Y:S02]  /*0760*/  SHF.L.U32 R8, R7, R8, RZ ;  /* 0x0000000807087219 */ /* 0x000fe400000006ff */
[----:B------:R-:W-:Y:S02]  /*0770*/  SEL R6, R9, RZ, P2 ;  /* 0x000000ff09067207 */ /* 0x000fe40001000000 */
[----:B------:R-:W-:Y:S02]  /*0780*/  ISETP.NE.AND P1, PT, R8, RZ, P1 ;  /* 0x000000ff0800720c */ /* 0x000fe40000f25270 */
[----:B------:R-:W-:Y:S02]  /*0790*/  SHF.R.U32.HI R6, RZ, R6, R7 ;  /* 0x00000006ff067219 */ /* 0x000fe40000011607 */
[----:B------:R-:W-:Y:S02]  /*07a0*/  PLOP3.LUT P0, PT, P0, P1, PT, 0xf8, 0x8f ;  /* 0x00000000008f781c */ /* 0x000fe40000703f70 */
[----:B------:R-:W-:-:S02]  /*07b0*/  SHF.R.U32.HI R8, RZ, 0x1, R6 ;  /* 0x00000001ff087819 */ /* 0x000fc40000011606 */
[----:B------:R-:W-:-:S04]  /*07c0*/  SEL R3, RZ, 0x1, !P0 ;  /* 0x00000001ff037807 */ /* 0x000fc80004000000 */
[----:B------:R-:W-:-:S04]  /*07d0*/  LOP3.LUT R3, R3, 0x1, R8, 0xf8, !PT ;  /* 0x0000000103037812 */ /* 0x000fc800078ef808 */
[----:B------:R-:W-:-:S05]  /*07e0*/  LOP3.LUT R3, R3, R6, RZ, 0xc0, !PT ;  /* 0x0000000603037212 */ /* 0x000fca00078ec0ff */
[----:B------:R-:W-:-:S05]  /*07f0*/  IMAD.IADD R3, R8, 0x1, R3 ;  /* 0x0000000108037824 */ /* 0x000fca00078e0203 */
[----:B------:R-:W-:Y:S01]  /*0800*/  LOP3.LUT R0, R3, R0, RZ, 0xfc, !PT ;  /* 0x0000000003007212 */ /* 0x000fe200078efcff */
[----:B------:R-:W-:Y:S06]  /*0810*/  BRA `(.L_x_24) ;  /* 0x0000000000107947 */ /* 0x000fec0003800000 */
.L_x_23:
[----:B------:R-:W-:-:S04]  /*0820*/  LOP3.LUT R0, R0, 0x80000000, RZ, 0xc0, !PT ;  /* 0x8000000000007812 */ /* 0x000fc800078ec0ff */
[----:B------:R-:W-:Y:S01]  /*0830*/  LOP3.LUT R0, R0, 0x7f800000, RZ, 0xfc, !PT ;  /* 0x7f80000000007812 */ /* 0x000fe200078efcff */
[----:B------:R-:W-:Y:S06]  /*0840*/  BRA `(.L_x_24) ;  /* 0x0000000000047947 */ /* 0x000fec0003800000 */
.L_x_22:
[----:B------:R-:W-:-:S07]  /*0850*/  IMAD R0, R7, 0x800000, R0 ;  /* 0x0080000007007824 */ /* 0x000fce00078e0200 */
.L_x_24:
[----:B------:R-:W-:Y:S05]  /*0860*/  BSYNC.RECONVERGENT B2 ;  /* 0x0000000000027941 */ /* 0x000fea0003800200 */
.L_x_21:
[----:B------:R-:W-:Y:S05]  /*0870*/  BRA `(.L_x_25) ;  /* 0x0000000000207947 */ /* 0x000fea0003800000 */
.L_x_20:
[----:B------:R-:W-:-:S04]  /*0880*/  LOP3.LUT R0, R9, 0x80000000, R8, 0x48, !PT ;  /* 0x8000000009007812 */ /* 0x000fc800078e4808 */
[----:B------:R-:W-:Y:S01]  /*0890*/  LOP3.LUT R0, R0, 0x7f800000, RZ, 0xfc, !PT ;  /* 0x7f80000000007812 */ /* 0x000fe200078efcff */
[----:B------:R-:W-:Y:S06]  /*08a0*/  BRA `(.L_x_25) ;  /* 0x0000000000147947 */ /* 0x000fec0003800000 */
.L_x_19:
[----:B------:R-:W-:Y:S01]  /*08b0*/  LOP3.LUT R0, R9, 0x80000000, R8, 0x48, !PT ;  /* 0x8000000009007812 */ /* 0x000fe200078e4808 */
[----:B------:R-:W-:Y:S06]  /*08c0*/  BRA `(.L_x_25) ;  /* 0x00000000000c7947 */ /* 0x000fec0003800000 */
.L_x_18:
[----:B------:R-:W0:Y:S01]  /*08d0*/  MUFU.RSQ R0, -QNAN ;  /* 0xffc0000000007908 */ /* 0x000e220000001400 */
[----:B------:R-:W-:Y:S05]  /*08e0*/  BRA `(.L_x_25) ;  /* 0x0000000000047947 */ /* 0x000fea0003800000 */
.L_x_17:
[----:B------:R-:W-:-:S07]  /*08f0*/  FADD.FTZ R0, R0, R3 ;  /* 0x0000000300007221 */ /* 0x000fce0000010000 */
.L_x_25:
[----:B------:R-:W-:Y:S05]  /*0900*/  BSYNC.RECONVERGENT B1 ;  /* 0x0000000000017941 */ /* 0x000fea0003800200 */
.L_x_15:
[----:B------:R-:W-:-:S04]  /*0910*/  IMAD.MOV.U32 R3, RZ, RZ, 0x0 ;  /* 0x00000000ff037424 */ /* 0x000fc800078e00ff */
[----:B0-----:R-:W-:Y:S05]  /*0920*/  RET.REL.NODEC R2 `(_Z6kernelPhPjjj) ;  /* 0xfffffff402b47950 */ /* 0x001fea0003c3ffff */
.L_x_26:
        /* <DEDUP_REMOVED lines=13> */
.L_x_27:


//--------------------- .nv.shared.reserved.0     --------------------------
	.section	.nv.shared.reserved.0,"aw",@nobits
	.weak		__nv_reservedSMEM_offset_0_alias
	.size		__nv_reservedSMEM_offset_0_alias, 0, 64
	.other		__nv_reservedSMEM_offset_0_alias,@"STO_CUDA_RESERVED_SHARED STV_DEFAULT"
__nv_reservedSMEM_offset_0_alias:
	.zero		0
	.zero		64


//--------------------- .nv.constant0._Z13kernel_warmupPhS_ --------------------------
	.section	.nv.constant0._Z13kernel_warmupPhS_,"a",@progbits
	.sectionflags	@""
	.align	4
.nv.constant0._Z13kernel_warmupPhS_:
	.zero		912


//--------------------- .nv.constant0._Z7get_cdfPjS_i --------------------------
	.section	.nv.constant0._Z7get_cdfPjS_i,"a",@progbits
	.sectionflags	@""
	.align	4
.nv.constant0._Z7get_cdfPjS_i:
	.zero		916


//--------------------- .nv.constant0._Z13get_histogramPhPj --------------------------
	.section	.nv.constant0._Z13get_histogramPhPj,"a",@progbits
	.sectionflags	@""
	.align	4
.nv.constant0._Z13get_histogramPhPj:
	.zero		912


//--------------------- .nv.constant0._Z6kernelPhPjjj --------------------------
	.section	.nv.constant0._Z6kernelPhPjjj,"a",@progbits
	.sectionflags	@""
	.align	4
.nv.constant0._Z6kernelPhPjjj:
	.zero		920


//--------------------- SYMBOLS --------------------------

	.type		.nv.reservedSmem.offset0,@object
	.size		.nv.reservedSmem.offset0,0x4
